//
// Generated by NVIDIA NVVM Compiler
//
// Compiler Build ID: CL-36424714
// Cuda compilation tools, release 13.0, V13.0.88
// Based on NVVM 20.0.0
//

.version 9.0
.target sm_100
.address_size 64

	// .globl	_Z8myKernelv
.extern .func  (.param .b32 func_retval0) vprintf
(
	.param .b64 vprintf_param_0,
	.param .b64 vprintf_param_1
)
;
.global .align 1 .b8 $str[13] = {72, 101, 108, 108, 111, 32, 67, 85, 68, 65, 33, 10};

.visible .entry _Z8myKernelv()
{
	.reg .b32 	%r<3>;
	.reg .b64 	%rd<3>;

	mov.u64 	%rd1, $str;
	cvta.global.u64 	%rd2, %rd1;
	{ // callseq 0, 0
	.param .b64 param0;
	st.param.b64 	[param0], %rd2;
	.param .b64 param1;
	st.param.b64 	[param1], 0;
	.param .b32 retval0;
	call.uni (retval0), 
	vprintf, 
	(
	param0, 
	param1
	);
	ld.param.b32 	%r1, [retval0];
	} // callseq 0
	ret;

}


// ===== COMPILED SASS (sm_100) =====

	.target	sm_100

	.elftype	@"ET_EXEC"


//--------------------- .note.nv.tkinfo           --------------------------
	.section	.note.nv.tkinfo,"",@"SHT_NOTE"
	.sectionflags	@"SHF_NOTE_NV_TKINFO"
	.tkinfo
        /*0018*/ 	.word	0x00000002
        /*0030*/ 	.string	""
        /*0030*/ 	.string	"ptxas"
        /*0030*/ 	.string	"Cuda compilation tools, release 13.0, V13.0.88"
        /*0030*/ 	.string	"Build cuda_13.0.r13.0/compiler.36424714_0"
        /*0030*/ 	.string	"-arch sm_100 -m 64 "



//--------------------- .note.nv.cuinfo           --------------------------
	.section	.note.nv.cuinfo,"",@"SHT_NOTE"
	.sectionflags	@"SHF_NOTE_NV_CUINFO"
        /*0018*/ 	.short	0x0002
        /*001a*/ 	.short	0x0064
        /*001c*/ 	.short	0x0082
	.zero		2


//--------------------- .nv.info                  --------------------------
	.section	.nv.info,"",@"SHT_CUDA_INFO"
	.align	4


	//----- nvinfo : EIATTR_REGCOUNT
	.align		4
        /*0000*/ 	.byte	0x04, 0x2f
        /*0002*/ 	.short	(.L_2 - .L_1)
	.align		4
.L_1:
        /*0004*/ 	.word	index@(_Z8myKernelv)
        /*0008*/ 	.word	0x00000018


	//----- nvinfo : EIATTR_FRAME_SIZE
	.align		4
.L_2:
        /*000c*/ 	.byte	0x04, 0x11
        /*000e*/ 	.short	(.L_4 - .L_3)
	.align		4
.L_3:
        /*0010*/ 	.word	index@(_Z8myKernelv)
        /*0014*/ 	.word	0x00000000


	//----- nvinfo : EIATTR_MIN_STACK_SIZE
	.align		4
.L_4:
        /*0018*/ 	.byte	0x04, 0x12
        /*001a*/ 	.short	(.L_6 - .L_5)
	.align		4
.L_5:
        /*001c*/ 	.word	index@(_Z8myKernelv)
        /*0020*/ 	.word	0x00000000
.L_6:


//--------------------- .nv.compat                --------------------------
	.section	.nv.compat,"",@"SHT_CUDA_COMPAT_INFO"
	.align	4
        /*0000*/ 	.byte	0x02, 0x09, 0x00, 0x00, 0x02, 0x02, 0x01, 0x00, 0x02, 0x05, 0x05, 0x00, 0x03, 0x07, 0x01, 0x01
        /*0010*/ 	.byte	0x02, 0x03, 0x00, 0x00, 0x02, 0x06, 0x01, 0x00, 0x04, 0x0b, 0x08, 0x00, 0x09, 0x00, 0x00, 0x00
        /*0020*/ 	.byte	0x00, 0x00, 0x00, 0x00


//--------------------- .nv.info._Z8myKernelv     --------------------------
	.section	.nv.info._Z8myKernelv,"",@"SHT_CUDA_INFO"
	.sectionflags	@""
	.align	4


	//----- nvinfo : EIATTR_CUDA_API_VERSION
	.align		4
        /*0000*/ 	.byte	0x04, 0x37
        /*0002*/ 	.short	(.L_8 - .L_7)
.L_7:
        /*0004*/ 	.word	0x00000082


	//----- nvinfo : EIATTR_SPARSE_MMA_MASK
	.align		4
.L_8:
        /*0008*/ 	.byte	0x03, 0x50
        /*000a*/ 	.short	0x0000


	//----- nvinfo : EIATTR_MAXREG_COUNT
	.align		4
        /*000c*/ 	.byte	0x03, 0x1b
        /*000e*/ 	.short	0x00ff


	//----- nvinfo : EIATTR_EXTERNS
	.align		4
        /*0010*/ 	.byte	0x04, 0x0f
        /*0012*/ 	.short	(.L_10 - .L_9)


	//   ....[0]....
	.align		4
.L_9:
        /*0014*/ 	.word	index@(vprintf)


	//----- nvinfo : EIATTR_MERCURY_ISA_VERSION
	.align		4
.L_10:
        /*0018*/ 	.byte	0x03, 0x5f
        /*001a*/ 	.short	0x0101


	//----- nvinfo : EIATTR_VRC_CTA_INIT_COUNT
	.align		4
        /*001c*/ 	.byte	0x02, 0x4a
	.zero		1
	.zero		1


	//----- nvinfo : EIATTR_SYSCALL_OFFSETS
	.align		4
        /*0020*/ 	.byte	0x04, 0x46
        /*0022*/ 	.short	(.L_12 - .L_11)


	//   ....[0]....
.L_11:
        /*0024*/ 	.word	0x00000080


	//----- nvinfo : EIATTR_EXIT_INSTR_OFFSETS
	.align		4
.L_12:
        /*0028*/ 	.byte	0x04, 0x1c
        /*002a*/ 	.short	(.L_14 - .L_13)


	//   ....[0]....
.L_13:
        /*002c*/ 	.word	0x00000090


	//----- nvinfo : EIATTR_SW_WAR
	.align		4
.L_14:
        /*0030*/ 	.byte	0x04, 0x36
        /*0032*/ 	.short	(.L_16 - .L_15)
.L_15:
        /*0034*/ 	.word	0x00000008
.L_16:


//--------------------- .nv.callgraph             --------------------------
	.section	.nv.callgraph,"",@"SHT_CUDA_CALLGRAPH"
	.align	4
	.sectionentsize	8
	.align		4
        /*0000*/ 	.word	0x00000000
	.align		4
        /*0004*/ 	.word	0xffffffff
	.align		4
        /*0008*/ 	.word	index@(_Z8myKernelv)
	.align		4
        /*000c*/ 	.word	index@(vprintf)
	.align		4
        /*0010*/ 	.word	0x00000000
	.align		4
        /*0014*/ 	.word	0xfffffffe
	.align		4
        /*0018*/ 	.word	0x00000000
	.align		4
        /*001c*/ 	.word	0xfffffffd
	.align		4
        /*0020*/ 	.word	0x00000000
	.align		4
        /*0024*/ 	.word	0xfffffffc


//--------------------- .nv.constant4             --------------------------
	.section	.nv.constant4,"a",@progbits
	.align	8
	.align		8
.nv.constant4:
        /*0000*/ 	.dword	vprintf
	.align		8
        /*0008*/ 	.dword	$str


//--------------------- .text._Z8myKernelv        --------------------------
	.section	.text._Z8myKernelv,"ax",@progbits
	.align	128
        .global         _Z8myKernelv
        .type           _Z8myKernelv,@function
        .size           _Z8myKernelv,(.L_x_2 - _Z8myKernelv)
        .other          _Z8myKernelv,@"STO_CUDA_ENTRY STV_DEFAULT"
_Z8myKernelv:
.text._Z8myKernelv:
[----:B------:R-:W0:Y:S01]  /*0000*/  LDC R1, c[0x0][0x37c] ;  /* 0x0000df00ff017b82 */ /* 0x000e220000000800 */
[----:B------:R-:W-:Y:S01]  /*0010*/  MOV R0, 0x0 ;  /* 0x0000000000007802 */ /* 0x000fe20000000f00 */
[----:B------:R-:W1:Y:S01]  /*0020*/  LDCU.64 UR4, c[0x4][0x8] ;  /* 0x01000100ff0477ac */ /* 0x000e620008000a00 */
[----:B------:R-:W-:-:S05]  /*0030*/  CS2R R6, SRZ ;  /* 0x0000000000067805 */ /* 0x000fca000001ff00 */
[----:B------:R2:W3:Y:S01]  /*0040*/  LDC.64 R2, c[0x4][R0] ;  /* 0x0100000000027b82 */ /* 0x0004e20000000a00 */
[----:B-1----:R-:W-:Y:S02]  /*0050*/  IMAD.U32 R4, RZ, RZ, UR4 ;  /* 0x00000004ff047e24 */ /* 0x002fe4000f8e00ff */
[----:B--2---:R-:W-:-:S07]  /*0060*/  IMAD.U32 R5, RZ, RZ, UR5 ;  /* 0x00000005ff057e24 */ /* 0x004fce000f8e00ff */
[----:B------:R-:W-:-:S07]  /*0070*/  LEPC R20, `(.L_x_0) ;  /* 0x000000001014794e */ /* 0x000fce0000000000 */
[----:B0--3--:R-:W-:Y:S05]  /*0080*/  CALL.ABS.NOINC R2 ;  /* 0x0000000002007343 */ /* 0x009fea0003c00000 */
.L_x_0:
[----:B------:R-:W-:Y:S05]  /*0090*/  EXIT ;  /* 0x000000000000794d */ /* 0x000fea0003800000 */
.L_x_1:
[----:B------:R-:W-:-:S00]  /*00a0*/  BRA `(.L_x_1) ;  /* 0xfffffffc00fc7947 */ /* 0x000fc0000383ffff */
[----:B------:R-:W-:-:S00]  /*00b0*/  NOP ;  /* 0x0000000000007918 */ /* 0x000fc00000000000 */
        /* <DEDUP_REMOVED lines=12> */
.L_x_2:


//--------------------- .nv.global.init           --------------------------
	.section	.nv.global.init,"aw",@progbits
.nv.global.init:
	.type		$str,@object
	.size		$str,(.L_0 - $str)
$str:
        /*0000*/ 	.byte	0x48, 0x65, 0x6c, 0x6c, 0x6f, 0x20, 0x43, 0x55, 0x44, 0x41, 0x21, 0x0a, 0x00
.L_0:


//--------------------- .nv.shared.reserved.0     --------------------------
	.section	.nv.shared.reserved.0,"aw",@nobits
	.weak		__nv_reservedSMEM_offset_0_alias
	.size		__nv_reservedSMEM_offset_0_alias, 0, 64
	.other		__nv_reservedSMEM_offset_0_alias,@"STO_CUDA_RESERVED_SHARED STV_DEFAULT"
__nv_reservedSMEM_offset_0_alias:
	.zero		0
	.zero		64


//--------------------- .nv.constant0._Z8myKernelv --------------------------
	.section	.nv.constant0._Z8myKernelv,"a",@progbits
	.sectionflags	@""
	.align	4
.nv.constant0._Z8myKernelv:
	.zero		896


//--------------------- SYMBOLS --------------------------

	.type		.nv.reservedSmem.offset0,@object
	.size		.nv.reservedSmem.offset0,0x4
	.type		vprintf,@function
